//
// Generated by NVIDIA NVVM Compiler
//
// Compiler Build ID: CL-36424714
// Cuda compilation tools, release 13.0, V13.0.88
// Based on NVVM 20.0.0
//

.version 9.0
.target sm_100
.address_size 64

	// .globl	_Z14FP16GeluKernelILi8EEvP6__halfS1_i

.visible .entry _Z14FP16GeluKernelILi8EEvP6__halfS1_i(
	.param .u64 .ptr .align 1 _Z14FP16GeluKernelILi8EEvP6__halfS1_i_param_0,
	.param .u64 .ptr .align 1 _Z14FP16GeluKernelILi8EEvP6__halfS1_i_param_1,
	.param .u32 _Z14FP16GeluKernelILi8EEvP6__halfS1_i_param_2
)
{
	.reg .pred 	%p<19>;
	.reg .b32 	%r<129>;
	.reg .b32 	%f<133>;
	.reg .b64 	%rd<8>;

	ld.param.u64 	%rd3, [_Z14FP16GeluKernelILi8EEvP6__halfS1_i_param_0];
	ld.param.u64 	%rd4, [_Z14FP16GeluKernelILi8EEvP6__halfS1_i_param_1];
	ld.param.u32 	%r10, [_Z14FP16GeluKernelILi8EEvP6__halfS1_i_param_2];
	mov.u32 	%r11, %ctaid.x;
	mov.u32 	%r1, %ntid.x;
	mov.u32 	%r12, %tid.x;
	mad.lo.s32 	%r13, %r11, %r1, %r12;
	shl.b32 	%r128, %r13, 3;
	setp.ge.s32 	%p1, %r128, %r10;
	@%p1 bra 	$L__BB0_3;
	mov.f32 	%f1, 0f3F4C422A;
	// begin inline asm
	{.reg .f16 low;
  cvt.rn.f16.f32 low, %f1;
  mov.b32 %r14, {low,low};}

	// end inline asm
	mov.f32 	%f2, 0f3D372713;
	// begin inline asm
	{.reg .f16 low;
  cvt.rn.f16.f32 low, %f2;
  mov.b32 %r15, {low,low};}

	// end inline asm
	mov.f32 	%f3, 0f3F000000;
	// begin inline asm
	{.reg .f16 low;
  cvt.rn.f16.f32 low, %f3;
  mov.b32 %r16, {low,low};}

	// end inline asm
	mov.f32 	%f4, 0f3F800000;
	// begin inline asm
	{.reg .f16 low;
  cvt.rn.f16.f32 low, %f4;
  mov.b32 %r17, {low,low};}

	// end inline asm
	mov.u32 	%r18, %nctaid.x;
	mul.lo.s32 	%r19, %r18, %r1;
	shl.b32 	%r7, %r19, 3;
	cvta.to.global.u64 	%rd1, %rd3;
	cvta.to.global.u64 	%rd2, %rd4;
$L__BB0_2:
	mul.wide.s32 	%rd5, %r128, 2;
	add.s64 	%rd6, %rd1, %rd5;
	ld.global.v4.u32 	{%r42, %r69, %r96, %r123}, [%rd6];
	// begin inline asm
	{mul.f16x2 %r20,%r15,%r42;
}
	// end inline asm
	// begin inline asm
	{mul.f16x2 %r23,%r20,%r42;
}
	// end inline asm
	// begin inline asm
	{mul.f16x2 %r26,%r23,%r42;
}
	// end inline asm
	// begin inline asm
	{add.f16x2 %r29,%r42,%r26;
}
	// end inline asm
	// begin inline asm
	{mul.f16x2 %r32,%r14,%r29;
}
	// end inline asm
	// begin inline asm
	{.reg .f16 low,high;
  mov.b32 {low,high},%r32;
  cvt.f32.f16 %f5, low;}

	// end inline asm
	// begin inline asm
	{.reg .f16 low,high;
  mov.b32 {low,high},%r32;
  cvt.f32.f16 %f6, high;}

	// end inline asm
	abs.f32 	%f21, %f5;
	mul.f32 	%f22, %f21, 0f4038AA3B;
	ex2.approx.ftz.f32 	%f23, %f22;
	add.f32 	%f24, %f23, 0f3F800000;
	rcp.approx.ftz.f32 	%f25, %f24;
	fma.rn.f32 	%f26, %f25, 0fC0000000, 0f3F800000;
	setp.ge.f32 	%p2, %f21, 0f41102CB4;
	selp.f32 	%f27, 0f3F800000, %f26, %p2;
	copysign.f32 	%f28, %f5, %f27;
	mul.f32 	%f29, %f5, %f5;
	fma.rn.f32 	%f30, %f29, 0f3C80F082, 0fBD563CAE;
	fma.rn.f32 	%f31, %f30, %f29, 0f3E085941;
	fma.rn.f32 	%f32, %f31, %f29, 0fBEAAA9ED;
	fma.rn.f32 	%f33, %f32, %f29, 0f00000000;
	fma.rn.f32 	%f34, %f33, %f5, %f5;
	setp.ge.f32 	%p3, %f21, 0f3F19999A;
	selp.f32 	%f7, %f28, %f34, %p3;
	abs.f32 	%f35, %f6;
	mul.f32 	%f36, %f35, 0f4038AA3B;
	ex2.approx.ftz.f32 	%f37, %f36;
	add.f32 	%f38, %f37, 0f3F800000;
	rcp.approx.ftz.f32 	%f39, %f38;
	fma.rn.f32 	%f40, %f39, 0fC0000000, 0f3F800000;
	setp.ge.f32 	%p4, %f35, 0f41102CB4;
	selp.f32 	%f41, 0f3F800000, %f40, %p4;
	copysign.f32 	%f42, %f6, %f41;
	mul.f32 	%f43, %f6, %f6;
	fma.rn.f32 	%f44, %f43, 0f3C80F082, 0fBD563CAE;
	fma.rn.f32 	%f45, %f44, %f43, 0f3E085941;
	fma.rn.f32 	%f46, %f45, %f43, 0fBEAAA9ED;
	fma.rn.f32 	%f47, %f46, %f43, 0f00000000;
	fma.rn.f32 	%f48, %f47, %f6, %f6;
	setp.ge.f32 	%p5, %f35, 0f3F19999A;
	selp.f32 	%f8, %f42, %f48, %p5;
	// begin inline asm
	{ cvt.rn.f16x2.f32 %r37, %f8, %f7; }

	// end inline asm
	// begin inline asm
	{add.f16x2 %r38,%r17,%r37;
}
	// end inline asm
	// begin inline asm
	{mul.f16x2 %r41,%r42,%r38;
}
	// end inline asm
	// begin inline asm
	{mul.f16x2 %r44,%r16,%r41;
}
	// end inline asm
	// begin inline asm
	{mul.f16x2 %r47,%r15,%r69;
}
	// end inline asm
	// begin inline asm
	{mul.f16x2 %r50,%r47,%r69;
}
	// end inline asm
	// begin inline asm
	{mul.f16x2 %r53,%r50,%r69;
}
	// end inline asm
	// begin inline asm
	{add.f16x2 %r56,%r69,%r53;
}
	// end inline asm
	// begin inline asm
	{mul.f16x2 %r59,%r14,%r56;
}
	// end inline asm
	// begin inline asm
	{.reg .f16 low,high;
  mov.b32 {low,high},%r59;
  cvt.f32.f16 %f9, low;}

	// end inline asm
	// begin inline asm
	{.reg .f16 low,high;
  mov.b32 {low,high},%r59;
  cvt.f32.f16 %f10, high;}

	// end inline asm
	abs.f32 	%f49, %f9;
	mul.f32 	%f50, %f49, 0f4038AA3B;
	ex2.approx.ftz.f32 	%f51, %f50;
	add.f32 	%f52, %f51, 0f3F800000;
	rcp.approx.ftz.f32 	%f53, %f52;
	fma.rn.f32 	%f54, %f53, 0fC0000000, 0f3F800000;
	setp.ge.f32 	%p6, %f49, 0f41102CB4;
	selp.f32 	%f55, 0f3F800000, %f54, %p6;
	copysign.f32 	%f56, %f9, %f55;
	mul.f32 	%f57, %f9, %f9;
	fma.rn.f32 	%f58, %f57, 0f3C80F082, 0fBD563CAE;
	fma.rn.f32 	%f59, %f58, %f57, 0f3E085941;
	fma.rn.f32 	%f60, %f59, %f57, 0fBEAAA9ED;
	fma.rn.f32 	%f61, %f60, %f57, 0f00000000;
	fma.rn.f32 	%f62, %f61, %f9, %f9;
	setp.ge.f32 	%p7, %f49, 0f3F19999A;
	selp.f32 	%f11, %f56, %f62, %p7;
	abs.f32 	%f63, %f10;
	mul.f32 	%f64, %f63, 0f4038AA3B;
	ex2.approx.ftz.f32 	%f65, %f64;
	add.f32 	%f66, %f65, 0f3F800000;
	rcp.approx.ftz.f32 	%f67, %f66;
	fma.rn.f32 	%f68, %f67, 0fC0000000, 0f3F800000;
	setp.ge.f32 	%p8, %f63, 0f41102CB4;
	selp.f32 	%f69, 0f3F800000, %f68, %p8;
	copysign.f32 	%f70, %f10, %f69;
	mul.f32 	%f71, %f10, %f10;
	fma.rn.f32 	%f72, %f71, 0f3C80F082, 0fBD563CAE;
	fma.rn.f32 	%f73, %f72, %f71, 0f3E085941;
	fma.rn.f32 	%f74, %f73, %f71, 0fBEAAA9ED;
	fma.rn.f32 	%f75, %f74, %f71, 0f00000000;
	fma.rn.f32 	%f76, %f75, %f10, %f10;
	setp.ge.f32 	%p9, %f63, 0f3F19999A;
	selp.f32 	%f12, %f70, %f76, %p9;
	// begin inline asm
	{ cvt.rn.f16x2.f32 %r64, %f12, %f11; }

	// end inline asm
	// begin inline asm
	{add.f16x2 %r65,%r17,%r64;
}
	// end inline asm
	// begin inline asm
	{mul.f16x2 %r68,%r69,%r65;
}
	// end inline asm
	// begin inline asm
	{mul.f16x2 %r71,%r16,%r68;
}
	// end inline asm
	// begin inline asm
	{mul.f16x2 %r74,%r15,%r96;
}
	// end inline asm
	// begin inline asm
	{mul.f16x2 %r77,%r74,%r96;
}
	// end inline asm
	// begin inline asm
	{mul.f16x2 %r80,%r77,%r96;
}
	// end inline asm
	// begin inline asm
	{add.f16x2 %r83,%r96,%r80;
}
	// end inline asm
	// begin inline asm
	{mul.f16x2 %r86,%r14,%r83;
}
	// end inline asm
	// begin inline asm
	{.reg .f16 low,high;
  mov.b32 {low,high},%r86;
  cvt.f32.f16 %f13, low;}

	// end inline asm
	// begin inline asm
	{.reg .f16 low,high;
  mov.b32 {low,high},%r86;
  cvt.f32.f16 %f14, high;}

	// end inline asm
	abs.f32 	%f77, %f13;
	mul.f32 	%f78, %f77, 0f4038AA3B;
	ex2.approx.ftz.f32 	%f79, %f78;
	add.f32 	%f80, %f79, 0f3F800000;
	rcp.approx.ftz.f32 	%f81, %f80;
	fma.rn.f32 	%f82, %f81, 0fC0000000, 0f3F800000;
	setp.ge.f32 	%p10, %f77, 0f41102CB4;
	selp.f32 	%f83, 0f3F800000, %f82, %p10;
	copysign.f32 	%f84, %f13, %f83;
	mul.f32 	%f85, %f13, %f13;
	fma.rn.f32 	%f86, %f85, 0f3C80F082, 0fBD563CAE;
	fma.rn.f32 	%f87, %f86, %f85, 0f3E085941;
	fma.rn.f32 	%f88, %f87, %f85, 0fBEAAA9ED;
	fma.rn.f32 	%f89, %f88, %f85, 0f00000000;
	fma.rn.f32 	%f90, %f89, %f13, %f13;
	setp.ge.f32 	%p11, %f77, 0f3F19999A;
	selp.f32 	%f15, %f84, %f90, %p11;
	abs.f32 	%f91, %f14;
	mul.f32 	%f92, %f91, 0f4038AA3B;
	ex2.approx.ftz.f32 	%f93, %f92;
	add.f32 	%f94, %f93, 0f3F800000;
	rcp.approx.ftz.f32 	%f95, %f94;
	fma.rn.f32 	%f96, %f95, 0fC0000000, 0f3F800000;
	setp.ge.f32 	%p12, %f91, 0f41102CB4;
	selp.f32 	%f97, 0f3F800000, %f96, %p12;
	copysign.f32 	%f98, %f14, %f97;
	mul.f32 	%f99, %f14, %f14;
	fma.rn.f32 	%f100, %f99, 0f3C80F082, 0fBD563CAE;
	fma.rn.f32 	%f101, %f100, %f99, 0f3E085941;
	fma.rn.f32 	%f102, %f101, %f99, 0fBEAAA9ED;
	fma.rn.f32 	%f103, %f102, %f99, 0f00000000;
	fma.rn.f32 	%f104, %f103, %f14, %f14;
	setp.ge.f32 	%p13, %f91, 0f3F19999A;
	selp.f32 	%f16, %f98, %f104, %p13;
	// begin inline asm
	{ cvt.rn.f16x2.f32 %r91, %f16, %f15; }

	// end inline asm
	// begin inline asm
	{add.f16x2 %r92,%r17,%r91;
}
	// end inline asm
	// begin inline asm
	{mul.f16x2 %r95,%r96,%r92;
}
	// end inline asm
	// begin inline asm
	{mul.f16x2 %r98,%r16,%r95;
}
	// end inline asm
	// begin inline asm
	{mul.f16x2 %r101,%r15,%r123;
}
	// end inline asm
	// begin inline asm
	{mul.f16x2 %r104,%r101,%r123;
}
	// end inline asm
	// begin inline asm
	{mul.f16x2 %r107,%r104,%r123;
}
	// end inline asm
	// begin inline asm
	{add.f16x2 %r110,%r123,%r107;
}
	// end inline asm
	// begin inline asm
	{mul.f16x2 %r113,%r14,%r110;
}
	// end inline asm
	// begin inline asm
	{.reg .f16 low,high;
  mov.b32 {low,high},%r113;
  cvt.f32.f16 %f17, low;}

	// end inline asm
	// begin inline asm
	{.reg .f16 low,high;
  mov.b32 {low,high},%r113;
  cvt.f32.f16 %f18, high;}

	// end inline asm
	abs.f32 	%f105, %f17;
	mul.f32 	%f106, %f105, 0f4038AA3B;
	ex2.approx.ftz.f32 	%f107, %f106;
	add.f32 	%f108, %f107, 0f3F800000;
	rcp.approx.ftz.f32 	%f109, %f108;
	fma.rn.f32 	%f110, %f109, 0fC0000000, 0f3F800000;
	setp.ge.f32 	%p14, %f105, 0f41102CB4;
	selp.f32 	%f111, 0f3F800000, %f110, %p14;
	copysign.f32 	%f112, %f17, %f111;
	mul.f32 	%f113, %f17, %f17;
	fma.rn.f32 	%f114, %f113, 0f3C80F082, 0fBD563CAE;
	fma.rn.f32 	%f115, %f114, %f113, 0f3E085941;
	fma.rn.f32 	%f116, %f115, %f113, 0fBEAAA9ED;
	fma.rn.f32 	%f117, %f116, %f113, 0f00000000;
	fma.rn.f32 	%f118, %f117, %f17, %f17;
	setp.ge.f32 	%p15, %f105, 0f3F19999A;
	selp.f32 	%f19, %f112, %f118, %p15;
	abs.f32 	%f119, %f18;
	mul.f32 	%f120, %f119, 0f4038AA3B;
	ex2.approx.ftz.f32 	%f121, %f120;
	add.f32 	%f122, %f121, 0f3F800000;
	rcp.approx.ftz.f32 	%f123, %f122;
	fma.rn.f32 	%f124, %f123, 0fC0000000, 0f3F800000;
	setp.ge.f32 	%p16, %f119, 0f41102CB4;
	selp.f32 	%f125, 0f3F800000, %f124, %p16;
	copysign.f32 	%f126, %f18, %f125;
	mul.f32 	%f127, %f18, %f18;
	fma.rn.f32 	%f128, %f127, 0f3C80F082, 0fBD563CAE;
	fma.rn.f32 	%f129, %f128, %f127, 0f3E085941;
	fma.rn.f32 	%f130, %f129, %f127, 0fBEAAA9ED;
	fma.rn.f32 	%f131, %f130, %f127, 0f00000000;
	fma.rn.f32 	%f132, %f131, %f18, %f18;
	setp.ge.f32 	%p17, %f119, 0f3F19999A;
	selp.f32 	%f20, %f126, %f132, %p17;
	// begin inline asm
	{ cvt.rn.f16x2.f32 %r118, %f20, %f19; }

	// end inline asm
	// begin inline asm
	{add.f16x2 %r119,%r17,%r118;
}
	// end inline asm
	// begin inline asm
	{mul.f16x2 %r122,%r123,%r119;
}
	// end inline asm
	// begin inline asm
	{mul.f16x2 %r125,%r16,%r122;
}
	// end inline asm
	add.s64 	%rd7, %rd2, %rd5;
	st.global.v4.b32 	[%rd7], {%r44, %r71, %r98, %r125};
	add.s32 	%r128, %r128, %r7;
	setp.lt.s32 	%p18, %r128, %r10;
	@%p18 bra 	$L__BB0_2;
$L__BB0_3:
	ret;

}


// ===== COMPILED SASS (sm_100) =====

	.target	sm_100

	.elftype	@"ET_EXEC"


//--------------------- .note.nv.tkinfo           --------------------------
	.section	.note.nv.tkinfo,"",@"SHT_NOTE"
	.sectionflags	@"SHF_NOTE_NV_TKINFO"
	.tkinfo
        /*0018*/ 	.word	0x00000002
        /*0030*/ 	.string	""
        /*0030*/ 	.string	"ptxas"
        /*0030*/ 	.string	"Cuda compilation tools, release 13.0, V13.0.88"
        /*0030*/ 	.string	"Build cuda_13.0.r13.0/compiler.36424714_0"
        /*0030*/ 	.string	"-arch sm_100 -m 64 "



//--------------------- .note.nv.cuinfo           --------------------------
	.section	.note.nv.cuinfo,"",@"SHT_NOTE"
	.sectionflags	@"SHF_NOTE_NV_CUINFO"
        /*0018*/ 	.short	0x0002
        /*001a*/ 	.short	0x0064
        /*001c*/ 	.short	0x0082
	.zero		2


//--------------------- .nv.info                  --------------------------
	.section	.nv.info,"",@"SHT_CUDA_INFO"
	.align	4


	//----- nvinfo : EIATTR_REGCOUNT
	.align		4
        /*0000*/ 	.byte	0x04, 0x2f
        /*0002*/ 	.short	(.L_1 - .L_0)
	.align		4
.L_0:
        /*0004*/ 	.word	index@(_Z14FP16GeluKernelILi8EEvP6__halfS1_i)
        /*0008*/ 	.word	0x00000020


	//----- nvinfo : EIATTR_FRAME_SIZE
	.align		4
.L_1:
        /*000c*/ 	.byte	0x04, 0x11
        /*000e*/ 	.short	(.L_3 - .L_2)
	.align		4
.L_2:
        /*0010*/ 	.word	index@(_Z14FP16GeluKernelILi8EEvP6__halfS1_i)
        /*0014*/ 	.word	0x00000000


	//----- nvinfo : EIATTR_MIN_STACK_SIZE
	.align		4
.L_3:
        /*0018*/ 	.byte	0x04, 0x12
        /*001a*/ 	.short	(.L_5 - .L_4)
	.align		4
.L_4:
        /*001c*/ 	.word	index@(_Z14FP16GeluKernelILi8EEvP6__halfS1_i)
        /*0020*/ 	.word	0x00000000
.L_5:


//--------------------- .nv.compat                --------------------------
	.section	.nv.compat,"",@"SHT_CUDA_COMPAT_INFO"
	.align	4
        /*0000*/ 	.byte	0x02, 0x09, 0x00, 0x00, 0x02, 0x02, 0x01, 0x00, 0x02, 0x05, 0x05, 0x00, 0x03, 0x07, 0x01, 0x01
        /*0010*/ 	.byte	0x02, 0x03, 0x00, 0x00, 0x02, 0x06, 0x01, 0x00, 0x04, 0x0b, 0x08, 0x00, 0x01, 0x00, 0x00, 0x00
        /*0020*/ 	.byte	0x00, 0x00, 0x00, 0x00


//--------------------- .nv.info._Z14FP16GeluKernelILi8EEvP6__halfS1_i --------------------------
	.section	.nv.info._Z14FP16GeluKernelILi8EEvP6__halfS1_i,"",@"SHT_CUDA_INFO"
	.sectionflags	@""
	.align	4


	//----- nvinfo : EIATTR_CUDA_API_VERSION
	.align		4
        /*0000*/ 	.byte	0x04, 0x37
        /*0002*/ 	.short	(.L_7 - .L_6)
.L_6:
        /*0004*/ 	.word	0x00000082


	//----- nvinfo : EIATTR_KPARAM_INFO
	.align		4
.L_7:
        /*0008*/ 	.byte	0x04, 0x17
        /*000a*/ 	.short	(.L_9 - .L_8)
.L_8:
        /*000c*/ 	.word	0x00000000
        /*0010*/ 	.short	0x0002
        /*0012*/ 	.short	0x0010
        /*0014*/ 	.byte	0x00, 0xf0, 0x11, 0x00


	//----- nvinfo : EIATTR_KPARAM_INFO
	.align		4
.L_9:
        /*0018*/ 	.byte	0x04, 0x17
        /*001a*/ 	.short	(.L_11 - .L_10)
.L_10:
        /*001c*/ 	.word	0x00000000
        /*0020*/ 	.short	0x0001
        /*0022*/ 	.short	0x0008
        /*0024*/ 	.byte	0x00, 0xf5, 0x21, 0x00


	//----- nvinfo : EIATTR_KPARAM_INFO
	.align		4
.L_11:
        /*0028*/ 	.byte	0x04, 0x17
        /*002a*/ 	.short	(.L_13 - .L_12)
.L_12:
        /*002c*/ 	.word	0x00000000
        /*0030*/ 	.short	0x0000
        /*0032*/ 	.short	0x0000
        /*0034*/ 	.byte	0x00, 0xf5, 0x21, 0x00


	//----- nvinfo : EIATTR_SPARSE_MMA_MASK
	.align		4
.L_13:
        /*0038*/ 	.byte	0x03, 0x50
        /*003a*/ 	.short	0x0000


	//----- nvinfo : EIATTR_MAXREG_COUNT
	.align		4
        /*003c*/ 	.byte	0x03, 0x1b
        /*003e*/ 	.short	0x00ff


	//----- nvinfo : EIATTR_MERCURY_ISA_VERSION
	.align		4
        /*0040*/ 	.byte	0x03, 0x5f
        /*0042*/ 	.short	0x0101


	//----- nvinfo : EIATTR_VRC_CTA_INIT_COUNT
	.align		4
        /*0044*/ 	.byte	0x02, 0x4a
	.zero		1
	.zero		1


	//----- nvinfo : EIATTR_EXIT_INSTR_OFFSETS
	.align		4
        /*0048*/ 	.byte	0x04, 0x1c
        /*004a*/ 	.short	(.L_15 - .L_14)


	//   ....[0]....
.L_14:
        /*004c*/ 	.word	0x00000080


	//   ....[1]....
        /*0050*/ 	.word	0x00000b70


	//----- nvinfo : EIATTR_CRS_STACK_SIZE
	.align		4
.L_15:
        /*0054*/ 	.byte	0x04, 0x1e
        /*0056*/ 	.short	(.L_17 - .L_16)
.L_16:
        /*0058*/ 	.word	0x00000000


	//----- nvinfo : EIATTR_CBANK_PARAM_SIZE
	.align		4
.L_17:
        /*005c*/ 	.byte	0x03, 0x19
        /*005e*/ 	.short	0x0014


	//----- nvinfo : EIATTR_PARAM_CBANK
	.align		4
        /*0060*/ 	.byte	0x04, 0x0a
        /*0062*/ 	.short	(.L_19 - .L_18)
	.align		4
.L_18:
        /*0064*/ 	.word	index@(.nv.constant0._Z14FP16GeluKernelILi8EEvP6__halfS1_i)
        /*0068*/ 	.short	0x0380
        /*006a*/ 	.short	0x0014


	//----- nvinfo : EIATTR_SW_WAR
	.align		4
.L_19:
        /*006c*/ 	.byte	0x04, 0x36
        /*006e*/ 	.short	(.L_21 - .L_20)
.L_20:
        /*0070*/ 	.word	0x00000008
.L_21:


//--------------------- .nv.callgraph             --------------------------
	.section	.nv.callgraph,"",@"SHT_CUDA_CALLGRAPH"
	.align	4
	.sectionentsize	8
	.align		4
        /*0000*/ 	.word	0x00000000
	.align		4
        /*0004*/ 	.word	0xffffffff
	.align		4
        /*0008*/ 	.word	0x00000000
	.align		4
        /*000c*/ 	.word	0xfffffffe
	.align		4
        /*0010*/ 	.word	0x00000000
	.align		4
        /*0014*/ 	.word	0xfffffffd
	.align		4
        /*0018*/ 	.word	0x00000000
	.align		4
        /*001c*/ 	.word	0xfffffffc


//--------------------- .text._Z14FP16GeluKernelILi8EEvP6__halfS1_i --------------------------
	.section	.text._Z14FP16GeluKernelILi8EEvP6__halfS1_i,"ax",@progbits
	.align	128
        .global         _Z14FP16GeluKernelILi8EEvP6__halfS1_i
        .type           _Z14FP16GeluKernelILi8EEvP6__halfS1_i,@function
        .size           _Z14FP16GeluKernelILi8EEvP6__halfS1_i,(.L_x_2 - _Z14FP16GeluKernelILi8EEvP6__halfS1_i)
        .other          _Z14FP16GeluKernelILi8EEvP6__halfS1_i,@"STO_CUDA_ENTRY STV_DEFAULT"
_Z14FP16GeluKernelILi8EEvP6__halfS1_i:
.text._Z14FP16GeluKernelILi8EEvP6__halfS1_i:
[----:B------:R-:W-:Y:S01]  /*0000*/  LDC R1, c[0x0][0x37c] ;  /* 0x0000df00ff017b82 */ /* 0x000fe20000000800 */
[----:B------:R-:W0:Y:S07]  /*0010*/  S2R R3, SR_TID.X ;  /* 0x0000000000037919 */ /* 0x000e2e0000002100 */
[----:B------:R-:W0:Y:S01]  /*0020*/  S2UR UR4, SR_CTAID.X ;  /* 0x00000000000479c3 */ /* 0x000e220000002500 */
[----:B------:R-:W1:Y:S07]  /*0030*/  LDCU UR5, c[0x0][0x390] ;  /* 0x00007200ff0577ac */ /* 0x000e6e0008000800 */
[----:B------:R-:W0:Y:S02]  /*0040*/  LDC R10, c[0x0][0x360] ;  /* 0x0000d800ff0a7b82 */ /* 0x000e240000000800 */
[----:B0-----:R-:W-:-:S05]  /*0050*/  IMAD R0, R10, UR4, R3 ;  /* 0x000000040a007c24 */ /* 0x001fca000f8e0203 */
[----:B------:R-:W-:-:S04]  /*0060*/  SHF.L.U32 R11, R0, 0x3, RZ ;  /* 0x00000003000b7819 */ /* 0x000fc800000006ff */
[----:B-1----:R-:W-:-:S13]  /*0070*/  ISETP.GE.AND P0, PT, R11, UR5, PT ;  /* 0x000000050b007c0c */ /* 0x002fda000bf06270 */
[----:B------:R-:W-:Y:S05]  /*0080*/  @P0 EXIT ;  /* 0x000000000000094d */ /* 0x000fea0003800000 */
[----:B------:R-:W0:Y:S01]  /*0090*/  LDC.64 R2, c[0x0][0x380] ;  /* 0x0000e000ff027b82 */ /* 0x000e220000000a00 */
[----:B------:R-:W1:Y:S01]  /*00a0*/  LDCU UR4, c[0x0][0x370] ;  /* 0x00006e00ff0477ac */ /* 0x000e620008000800 */
[----:B------:R-:W2:Y:S06]  /*00b0*/  LDCU.64 UR6, c[0x0][0x358] ;  /* 0x00006b00ff0677ac */ /* 0x000eac0008000a00 */
[----:B------:R-:W3:Y:S01]  /*00c0*/  LDC.64 R8, c[0x0][0x388] ;  /* 0x0000e200ff087b82 */ /* 0x000ee20000000a00 */
[----:B-1----:R-:W-:-:S07]  /*00d0*/  IMAD R10, R10, UR4, RZ ;  /* 0x000000040a0a7c24 */ /* 0x002fce000f8e02ff */
.L_x_0:
[----:B01----:R-:W-:-:S06]  /*00e0*/  IMAD.WIDE R4, R11, 0x2, R2 ;  /* 0x000000020b047825 */ /* 0x003fcc00078e0202 */
[----:B--2---:R-:W2:Y:S01]  /*00f0*/  LDG.E.128 R4, desc[UR6][R4.64] ;  /* 0x0000000604047981 */ /* 0x004ea2000c1e1d00 */
[----:B------:R-:W-:Y:S01]  /*0100*/  MOV R13, 0x3c80f082 ;  /* 0x3c80f082000d7802 */ /* 0x000fe20000000f00 */
[----:B--2---:R-:W-:Y:S02]  /*0110*/  HFMA2 R0, R4, 0.044708251953125, 0.044708251953125, -RZ ;  /* 0x29b929b904007831 */ /* 0x004fe400001000ff */
[----:B------:R-:W-:-:S04]  /*0120*/  HMUL2 R22, R6, 0.044708251953125, 0.044708251953125 ;  /* 0x29b929b906167832 */ /* 0x000fc80000000000 */
[----:B------:R-:W-:Y:S02]  /*0130*/  HFMA2 R22, R22, R6, -RZ ;  /* 0x0000000616167231 */ /* 0x000fe400001000ff */
[----:B------:R-:W-:-:S04]  /*0140*/  HMUL2 R0, R0, R4 ;  /* 0x0000000400007232 */ /* 0x000fc80000000000 */
[----:B------:R-:W-:-:S04]  /*0150*/  HFMA2 R0, R0, R4, R4 ;  /* 0x0000000400007231 */ /* 0x000fc80000000004 */
[----:B------:R-:W-:-:S05]  /*0160*/  HMUL2 R0, R0, 0.7978515625, 0.7978515625 ;  /* 0x3a623a6200007832 */ /* 0x000fca0000000000 */
[--C-:B------:R-:W-:Y:S02]  /*0170*/  HADD2.F32 R15, -RZ, R0.reuse.H0_H0 ;  /* 0x20000000ff0f7230 */ /* 0x100fe40000004100 */
[----:B------:R-:W-:Y:S02]  /*0180*/  HADD2.F32 R16, -RZ, R0.H1_H1 ;  /* 0x30000000ff107230 */ /* 0x000fe40000004100 */
[----:B------:R-:W-:Y:S02]  /*0190*/  HFMA2 R0, R5, 0.044708251953125, 0.044708251953125, -RZ ;  /* 0x29b929b905007831 */ /* 0x000fe400001000ff */
[C---:B------:R-:W-:Y:S01]  /*01a0*/  FMUL R12, |R15|.reuse, 2.8853900432586669922 ;  /* 0x4038aa3b0f0c7820 */ /* 0x040fe20000400200 */
[C---:B------:R-:W-:Y:S01]  /*01b0*/  FSETP.GE.AND P1, PT, |R15|.reuse, 0.60000002384185791016, PT ;  /* 0x3f19999a0f00780b */ /* 0x040fe20003f26200 */
[----:B------:R-:W-:Y:S01]  /*01c0*/  FMUL R20, |R16|, 2.8853900432586669922 ;  /* 0x4038aa3b10147820 */ /* 0x000fe20000400200 */
[----:B------:R-:W-:-:S03]  /*01d0*/  FSETP.GE.AND P0, PT, |R15|, 9.010913848876953125, PT ;  /* 0x41102cb40f00780b */ /* 0x000fc60003f06200 */
[----:B------:R-:W0:Y:S01]  /*01e0*/  MUFU.EX2 R12, R12 ;  /* 0x0000000c000c7308 */ /* 0x000e220000000800 */
[----:B------:R-:W-:-:S04]  /*01f0*/  HMUL2 R0, R0, R5 ;  /* 0x0000000500007232 */ /* 0x000fc80000000000 */
[----:B------:R-:W-:-:S03]  /*0200*/  HFMA2 R0, R0, R5, R5 ;  /* 0x0000000500007231 */ /* 0x000fc60000000005 */
[----:B------:R-:W1:Y:S01]  /*0210*/  MUFU.EX2 R20, R20 ;  /* 0x0000001400147308 */ /* 0x000e620000000800 */
[----:B0-----:R-:W-:Y:S01]  /*0220*/  FADD R14, R12, 1 ;  /* 0x3f8000000c0e7421 */ /* 0x001fe20000000000 */
[----:B------:R-:W-:Y:S02]  /*0230*/  HMUL2 R18, R0, 0.7978515625, 0.7978515625 ;  /* 0x3a623a6200127832 */ /* 0x000fe40000000000 */
[----:B------:R-:W-:Y:S01]  /*0240*/  FMUL R0, R15, R15 ;  /* 0x0000000f0f007220 */ /* 0x000fe20000400000 */
[----:B------:R-:W-:-:S03]  /*0250*/  HFMA2 R12, -RZ, RZ, 1.875, 0 ;  /* 0x3f800000ff0c7431 */ /* 0x000fc600000001ff */
[----:B------:R-:W0:Y:S01]  /*0260*/  MUFU.RCP R17, R14 ;  /* 0x0000000e00117308 */ /* 0x000e220000001000 */
[--C-:B------:R-:W-:Y:S02]  /*0270*/  HADD2.F32 R19, -RZ, R18.reuse.H0_H0 ;  /* 0x20000012ff137230 */ /* 0x100fe40000004100 */
[----:B------:R-:W-:Y:S01]  /*0280*/  FFMA R23, R0, R13, -0.052303962409496307373 ;  /* 0xbd563cae00177423 */ /* 0x000fe2000000000d */
[----:B------:R-:W-:Y:S02]  /*0290*/  HADD2.F32 R18, -RZ, R18.H1_H1 ;  /* 0x30000012ff127230 */ /* 0x000fe40000004100 */
[----:B-1----:R-:W-:Y:S01]  /*02a0*/  FADD R24, R20, 1 ;  /* 0x3f80000014187421 */ /* 0x002fe20000000000 */
[----:B------:R-:W-:Y:S02]  /*02b0*/  HFMA2 R20, R22, R6, R6 ;  /* 0x0000000616147231 */ /* 0x000fe40000000006 */
[----:B------:R-:W-:Y:S01]  /*02c0*/  FFMA R23, R0, R23, 0.1331529766321182251 ;  /* 0x3e08594100177423 */ /* 0x000fe20000000017 */
[----:B------:R-:W-:Y:S01]  /*02d0*/  FMUL R21, |R19|, 2.8853900432586669922 ;  /* 0x4038aa3b13157820 */ /* 0x000fe20000400200 */
[----:B------:R-:W-:-:S02]  /*02e0*/  FMUL R26, |R18|, 2.8853900432586669922 ;  /* 0x4038aa3b121a7820 */ /* 0x000fc40000400200 */
[C---:B------:R-:W-:Y:S02]  /*02f0*/  FFMA R25, R0.reuse, R23, -0.33332768082618713379 ;  /* 0xbeaaa9ed00197423 */ /* 0x040fe40000000017 */
[----:B------:R1:W2:Y:S02]  /*0300*/  MUFU.RCP R23, R24 ;  /* 0x0000001800177308 */ /* 0x0002a40000001000 */
[----:B------:R-:W-:Y:S01]  /*0310*/  FFMA R22, R0, R25, RZ ;  /* 0x0000001900167223 */ /* 0x000fe200000000ff */
[----:B------:R-:W-:Y:S01]  /*0320*/  FMUL R0, R16, R16 ;  /* 0x0000001010007220 */ /* 0x000fe20000400000 */
[----:B0-----:R-:W-:Y:S01]  /*0330*/  FFMA R17, R17, -2, R12 ;  /* 0xc000000011117823 */ /* 0x001fe2000000000c */
[----:B------:R-:W-:-:S03]  /*0340*/  HMUL2 R20, R20, 0.7978515625, 0.7978515625 ;  /* 0x3a623a6214147832 */ /* 0x000fc60000000000 */
[----:B------:R-:W0:Y:S01]  /*0350*/  MUFU.EX2 R21, R21 ;  /* 0x0000001500157308 */ /* 0x000e220000000800 */
[----:B------:R-:W-:Y:S01]  /*0360*/  FSEL R14, R17, 1, !P0 ;  /* 0x3f800000110e7808 */ /* 0x000fe20004000000 */
[----:B------:R-:W-:Y:S01]  /*0370*/  FFMA R17, R0, R13, -0.052303962409496307373 ;  /* 0xbd563cae00117423 */ /* 0x000fe2000000000d */
[----:B------:R-:W-:Y:S01]  /*0380*/  FSETP.GE.AND P0, PT, |R16|, 9.010913848876953125, PT ;  /* 0x41102cb41000780b */ /* 0x000fe20003f06200 */
[----:B-1----:R-:W-:Y:S01]  /*0390*/  FMUL R24, R18, R18 ;  /* 0x0000001212187220 */ /* 0x002fe20000400000 */
[--C-:B------:R-:W-:Y:S01]  /*03a0*/  LOP3.LUT R14, R14, 0x80000000, R15.reuse, 0xb8, !PT ;  /* 0x800000000e0e7812 */ /* 0x100fe200078eb80f */
[----:B------:R-:W-:Y:S01]  /*03b0*/  @!P1 FFMA R14, R15, R22, R15 ;  /* 0x000000160f0e9223 */ /* 0x000fe2000000000f */
[----:B------:R-:W-:Y:S01]  /*03c0*/  FFMA R15, R0, R17, 0.1331529766321182251 ;  /* 0x3e085941000f7423 */ /* 0x000fe20000000011 */
[--C-:B------:R-:W-:Y:S01]  /*03d0*/  HADD2.F32 R17, -RZ, R20.reuse.H0_H0 ;  /* 0x20000014ff117230 */ /* 0x100fe20000004100 */
[----:B------:R-:W1:Y:S01]  /*03e0*/  MUFU.EX2 R22, R26 ;  /* 0x0000001a00167308 */ /* 0x000e620000000800 */
[----:B------:R-:W-:Y:S01]  /*03f0*/  FSETP.GE.AND P1, PT, |R16|, 0.60000002384185791016, PT ;  /* 0x3f19999a1000780b */ /* 0x000fe20003f26200 */
[C---:B------:R-:W-:Y:S01]  /*0400*/  FFMA R25, R0.reuse, R15, -0.33332768082618713379 ;  /* 0xbeaaa9ed00197423 */ /* 0x040fe2000000000f */
[----:B--2---:R-:W-:Y:S01]  /*0410*/  FFMA R15, R23, -2, R12 ;  /* 0xc0000000170f7823 */ /* 0x004fe2000000000c */
[----:B------:R-:W-:Y:S01]  /*0420*/  FMUL R23, R19, R19 ;  /* 0x0000001313177220 */ /* 0x000fe20000400000 */
[C---:B------:R-:W-:Y:S01]  /*0430*/  FSETP.GE.AND P2, PT, |R17|.reuse, 9.010913848876953125, PT ;  /* 0x41102cb41100780b */ /* 0x040fe20003f46200 */
[----:B------:R-:W-:Y:S01]  /*0440*/  FFMA R27, R0, R25, RZ ;  /* 0x00000019001b7223 */ /* 0x000fe200000000ff */
[----:B------:R-:W-:Y:S01]  /*0450*/  FMUL R25, |R17|, 2.8853900432586669922 ;  /* 0x4038aa3b11197820 */ /* 0x000fe20000400200 */
[----:B0-----:R-:W-:Y:S01]  /*0460*/  FADD R21, R21, 1 ;  /* 0x3f80000015157421 */ /* 0x001fe20000000000 */
[----:B------:R-:W-:Y:S01]  /*0470*/  FSEL R15, R15, 1, !P0 ;  /* 0x3f8000000f0f7808 */ /* 0x000fe20004000000 */
[----:B------:R-:W-:Y:S01]  /*0480*/  FFMA R0, R23, R13, -0.052303962409496307373 ;  /* 0xbd563cae17007423 */ /* 0x000fe2000000000d */
[----:B------:R-:W-:Y:S01]  /*0490*/  FSETP.GE.AND P0, PT, |R19|, 9.010913848876953125, PT ;  /* 0x41102cb41300780b */ /* 0x000fe20003f06200 */
[----:B------:R-:W-:Y:S01]  /*04a0*/  HADD2.F32 R20, -RZ, R20.H1_H1 ;  /* 0x30000014ff147230 */ /* 0x000fe20000004100 */
[----:B------:R-:W0:Y:S01]  /*04b0*/  MUFU.EX2 R25, R25 ;  /* 0x0000001900197308 */ /* 0x000e220000000800 */
[--C-:B------:R-:W-:Y:S01]  /*04c0*/  LOP3.LUT R15, R15, 0x80000000, R16.reuse, 0xb8, !PT ;  /* 0x800000000f0f7812 */ /* 0x100fe200078eb810 */
[C---:B------:R-:W-:Y:S01]  /*04d0*/  FFMA R0, R23.reuse, R0, 0.1331529766321182251 ;  /* 0x3e08594117007423 */ /* 0x040fe20000000000 */
[----:B------:R-:W-:Y:S01]  /*04e0*/  @!P1 FFMA R15, R16, R27, R16 ;  /* 0x0000001b100f9223 */ /* 0x000fe20000000010 */
[----:B------:R-:W-:Y:S01]  /*04f0*/  FFMA R27, R24, R13, -0.052303962409496307373 ;  /* 0xbd563cae181b7423 */ /* 0x000fe2000000000d */
[----:B-1----:R-:W-:Y:S01]  /*0500*/  FADD R26, R22, 1 ;  /* 0x3f800000161a7421 */ /* 0x002fe20000000000 */
[----:B------:R-:W-:Y:S01]  /*0510*/  FFMA R0, R23, R0, -0.33332768082618713379 ;  /* 0xbeaaa9ed17007423 */ /* 0x000fe20000000000 */
[----:B------:R-:W-:Y:S01]  /*0520*/  FSETP.GE.AND P1, PT, |R19|, 0.60000002384185791016, PT ;  /* 0x3f19999a1300780b */ /* 0x000fe20003f26200 */
[----:B------:R-:W1:Y:S01]  /*0530*/  MUFU.RCP R21, R21 ;  /* 0x0000001500157308 */ /* 0x000e620000001000 */
[----:B------:R-:W-:Y:S01]  /*0540*/  FFMA R27, R24, R27, 0.1331529766321182251 ;  /* 0x3e085941181b7423 */ /* 0x000fe2000000001b */
[----:B------:R-:W-:Y:S01]  /*0550*/  FFMA R22, R23, R0, RZ ;  /* 0x0000000017167223 */ /* 0x000fe200000000ff */
[----:B------:R-:W-:-:S02]  /*0560*/  F2FP.F16.F32.PACK_AB R14, R15, R14 ;  /* 0x0000000e0f0e723e */ /* 0x000fc400000000ff */
[----:B------:R-:W-:-:S03]  /*0570*/  FFMA R0, R24, R27, -0.33332768082618713379 ;  /* 0xbeaaa9ed18007423 */ /* 0x000fc6000000001b */
[----:B------:R-:W2:Y:S01]  /*0580*/  MUFU.RCP R23, R26 ;  /* 0x0000001a00177308 */ /* 0x000ea20000001000 */
[----:B0-----:R-:W-:Y:S01]  /*0590*/  FADD R28, R25, 1 ;  /* 0x3f800000191c7421 */ /* 0x001fe20000000000 */
[----:B------:R-:W-:Y:S01]  /*05a0*/  FFMA R25, R24, R0, RZ ;  /* 0x0000000018197223 */ /* 0x000fe200000000ff */
[----:B------:R-:W-:Y:S02]  /*05b0*/  HFMA2 R24, R7, 0.044708251953125, 0.044708251953125, -RZ ;  /* 0x29b929b907187831 */ /* 0x000fe400001000ff */
[----:B------:R-:W-:Y:S01]  /*05c0*/  FMUL R0, R17, R17 ;  /* 0x0000001111007220 */ /* 0x000fe20000400000 */
[----:B------:R-:W-:Y:S02]  /*05d0*/  HADD2 R14, R14, 1, 1 ;  /* 0x3c003c000e0e7430 */ /* 0x000fe40000000000 */
[----:B-1----:R-:W-:Y:S02]  /*05e0*/  FFMA R21, R21, -2, R12 ;  /* 0xc000000015157823 */ /* 0x002fe4000000000c */
[----:B------:R-:W-:-:S02]  /*05f0*/  HFMA2 R4, R4, R14, -RZ ;  /* 0x0000000e04047231 */ /* 0x000fc400001000ff */
[-C--:B------:R-:W-:Y:S01]  /*0600*/  HMUL2 R24, R24, R7.reuse ;  /* 0x0000000718187232 */ /* 0x080fe20000000000 */
[----:B------:R-:W-:Y:S02]  /*0610*/  FSEL R16, R21, 1, !P0 ;  /* 0x3f80000015107808 */ /* 0x000fe40004000000 */
[----:B------:R-:W0:Y:S01]  /*0620*/  MUFU.RCP R21, R28 ;  /* 0x0000001c00157308 */ /* 0x000e220000001000 */
[----:B--2---:R-:W-:Y:S01]  /*0630*/  FFMA R23, R23, -2, R12 ;  /* 0xc000000017177823 */ /* 0x004fe2000000000c */
[--C-:B------:R-:W-:Y:S01]  /*0640*/  LOP3.LUT R16, R16, 0x80000000, R19.reuse, 0xb8, !PT ;  /* 0x8000000010107812 */ /* 0x100fe200078eb813 */
[----:B------:R-:W-:Y:S01]  /*0650*/  @!P1 FFMA R16, R19, R22, R19 ;  /* 0x0000001613109223 */ /* 0x000fe20000000013 */
[----:B------:R-:W-:Y:S01]  /*0660*/  FFMA R19, R0, R13, -0.052303962409496307373 ;  /* 0xbd563cae00137423 */ /* 0x000fe2000000000d */
[C---:B------:R-:W-:Y:S01]  /*0670*/  FSETP.GE.AND P0, PT, |R18|.reuse, 9.010913848876953125, PT ;  /* 0x41102cb41200780b */ /* 0x040fe20003f06200 */
[----:B------:R-:W-:Y:S01]  /*0680*/  HFMA2 R22, R24, R7, R7 ;  /* 0x0000000718167231 */ /* 0x000fe20000000007 */
[----:B------:R-:W-:Y:S01]  /*0690*/  FSETP.GE.AND P1, PT, |R18|, 0.60000002384185791016, PT ;  /* 0x3f19999a1200780b */ /* 0x000fe20003f26200 */
[C---:B------:R-:W-:Y:S01]  /*06a0*/  FFMA R19, R0.reuse, R19, 0.1331529766321182251 ;  /* 0x3e08594100137423 */ /* 0x040fe20000000013 */
[----:B------:R-:W-:Y:S01]  /*06b0*/  FSEL R23, R23, 1, !P0 ;  /* 0x3f80000017177808 */ /* 0x000fe20004000000 */
[----:B------:R-:W-:Y:S01]  /*06c0*/  HFMA2 R4, R4, 0.5, 0.5, -RZ ;  /* 0x3800380004047831 */ /* 0x000fe200001000ff */
[----:B------:R-:W-:Y:S01]  /*06d0*/  FSETP.GE.AND P0, PT, |R17|, 0.60000002384185791016, PT ;  /* 0x3f19999a1100780b */ /* 0x000fe20003f06200 */
[----:B------:R-:W-:Y:S01]  /*06e0*/  FFMA R27, R0, R19, -0.33332768082618713379 ;  /* 0xbeaaa9ed001b7423 */ /* 0x000fe20000000013 */
[----:B------:R-:W-:Y:S01]  /*06f0*/  LOP3.LUT R19, R23, 0x80000000, R18, 0xb8, !PT ;  /* 0x8000000017137812 */ /* 0x000fe200078eb812 */
[----:B------:R-:W-:-:S02]  /*0700*/  FMUL R23, R20, R20 ;  /* 0x0000001414177220 */ /* 0x000fc40000400000 */
[----:B------:R-:W-:Y:S01]  /*0710*/  FFMA R0, R0, R27, RZ ;  /* 0x0000001b00007223 */ /* 0x000fe200000000ff */
[----:B0-----:R-:W-:Y:S01]  /*0720*/  FFMA R21, R21, -2, R12 ;  /* 0xc000000015157823 */ /* 0x001fe2000000000c */
[----:B------:R-:W-:Y:S01]  /*0730*/  FMUL R27, |R20|, 2.8853900432586669922 ;  /* 0x4038aa3b141b7820 */ /* 0x000fe20000400200 */
[----:B------:R-:W-:Y:S02]  /*0740*/  HMUL2 R22, R22, 0.7978515625, 0.7978515625 ;  /* 0x3a623a6216167832 */ /* 0x000fe40000000000 */
[----:B------:R-:W-:Y:S01]  /*0750*/  @!P1 FFMA R19, R18, R25, R18 ;  /* 0x0000001912139223 */ /* 0x000fe20000000012 */
[----:B------:R-:W-:Y:S02]  /*0760*/  FSETP.GE.AND P1, PT, |R20|, 0.60000002384185791016, PT ;  /* 0x3f19999a1400780b */ /* 0x000fe40003f26200 */
[----:B------:R-:W-:Y:S01]  /*0770*/  FSEL R24, R21, 1, !P2 ;  /* 0x3f80000015187808 */ /* 0x000fe20005000000 */
[----:B------:R-:W-:Y:S01]  /*0780*/  HADD2.F32 R21, -RZ, R22.H0_H0 ;  /* 0x20000016ff157230 */ /* 0x000fe20000004100 */
[----:B------:R-:W-:-:S02]  /*0790*/  F2FP.F16.F32.PACK_AB R16, R19, R16 ;  /* 0x000000101310723e */ /* 0x000fc400000000ff */
[--C-:B------:R-:W-:Y:S01]  /*07a0*/  LOP3.LUT R18, R24, 0x80000000, R17.reuse, 0xb8, !PT ;  /* 0x8000000018127812 */ /* 0x100fe200078eb811 */
[----:B------:R-:W-:Y:S01]  /*07b0*/  @!P0 FFMA R18, R17, R0, R17 ;  /* 0x0000000011128223 */ /* 0x000fe20000000011 */
[----:B------:R-:W0:Y:S01]  /*07c0*/  MUFU.EX2 R24, R27 ;  /* 0x0000001b00187308 */ /* 0x000e220000000800 */
[----:B------:R-:W-:Y:S02]  /*07d0*/  HADD2.F32 R17, -RZ, R22.H1_H1 ;  /* 0x30000016ff117230 */ /* 0x000fe40000004100 */
[----:B------:R-:W-:Y:S01]  /*07e0*/  FMUL R26, |R21|, 2.8853900432586669922 ;  /* 0x4038aa3b151a7820 */ /* 0x000fe20000400200 */
[----:B------:R-:W-:Y:S01]  /*07f0*/  FFMA R0, R23, R13, -0.052303962409496307373 ;  /* 0xbd563cae17007423 */ /* 0x000fe2000000000d */
[----:B------:R-:W-:Y:S01]  /*0800*/  FSETP.GE.AND P0, PT, |R20|, 9.010913848876953125, PT ;  /* 0x41102cb41400780b */ /* 0x000fe20003f06200 */
[----:B------:R-:W-:Y:S02]  /*0810*/  HADD2 R16, R16, 1, 1 ;  /* 0x3c003c0010107430 */ /* 0x000fe40000000000 */
[----:B------:R-:W-:Y:S01]  /*0820*/  FMUL R22, |R17|, 2.8853900432586669922 ;  /* 0x4038aa3b11167820 */ /* 0x000fe20000400200 */
[----:B------:R-:W-:Y:S01]  /*0830*/  FFMA R0, R23, R0, 0.1331529766321182251 ;  /* 0x3e08594117007423 */ /* 0x000fe20000000000 */
[----:B------:R-:W1:Y:S01]  /*0840*/  MUFU.EX2 R26, R26 ;  /* 0x0000001a001a7308 */ /* 0x000e620000000800 */
[----:B------:R-:W-:Y:S01]  /*0850*/  FSETP.GE.AND P3, PT, |R21|, 0.60000002384185791016, PT ;  /* 0x3f19999a1500780b */ /* 0x000fe20003f66200 */
[----:B------:R-:W-:-:S02]  /*0860*/  HMUL2 R5, R5, R16 ;  /* 0x0000001005057232 */ /* 0x000fc40000000000 */
[----:B------:R-:W-:Y:S01]  /*0870*/  FFMA R0, R23, R0, -0.33332768082618713379 ;  /* 0xbeaaa9ed17007423 */ /* 0x000fe20000000000 */
[----:B------:R-:W-:Y:S02]  /*0880*/  FSETP.GE.AND P5, PT, |R17|, 0.60000002384185791016, PT ;  /* 0x3f19999a1100780b */ /* 0x000fe40003fa6200 */
[----:B------:R-:W-:Y:S01]  /*0890*/  FSETP.GE.AND P2, PT, |R21|, 9.010913848876953125, PT ;  /* 0x41102cb41500780b */ /* 0x000fe20003f46200 */
[----:B------:R-:W-:Y:S01]  /*08a0*/  FFMA R23, R23, R0, RZ ;  /* 0x0000000017177223 */ /* 0x000fe200000000ff */
[----:B------:R-:W2:Y:S01]  /*08b0*/  MUFU.EX2 R22, R22 ;  /* 0x0000001600167308 */ /* 0x000ea20000000800 */
[----:B0-----:R-:W-:Y:S01]  /*08c0*/  FADD R25, R24, 1 ;  /* 0x3f80000018197421 */ /* 0x001fe20000000000 */
[----:B------:R-:W-:Y:S01]  /*08d0*/  FMUL R24, R21, R21 ;  /* 0x0000001515187220 */ /* 0x000fe20000400000 */
[----:B------:R-:W-:Y:S01]  /*08e0*/  FSETP.GE.AND P4, PT, |R17|, 9.010913848876953125, PT ;  /* 0x41102cb41100780b */ /* 0x000fe20003f86200 */
[----:B------:R-:W-:Y:S02]  /*08f0*/  HMUL2 R5, R5, 0.5, 0.5 ;  /* 0x3800380005057832 */ /* 0x000fe40000000000 */
[----:B------:R-:W-:-:S02]  /*0900*/  FFMA R29, R24, R13, -0.052303962409496307373 ;  /* 0xbd563cae181d7423 */ /* 0x000fc4000000000d */
[----:B------:R-:W0:Y:S01]  /*0910*/  MUFU.RCP R25, R25 ;  /* 0x0000001900197308 */ /* 0x000e220000001000 */
[----:B-1----:R-:W-:Y:S01]  /*0920*/  FADD R27, R26, 1 ;  /* 0x3f8000001a1b7421 */ /* 0x002fe20000000000 */
[----:B------:R-:W-:-:S04]  /*0930*/  FFMA R29, R24, R29, 0.1331529766321182251 ;  /* 0x3e085941181d7423 */ /* 0x000fc8000000001d */
[----:B------:R-:W-:Y:S02]  /*0940*/  FFMA R0, R24, R29, -0.33332768082618713379 ;  /* 0xbeaaa9ed18007423 */ /* 0x000fe4000000001d */
[----:B------:R-:W1:Y:S01]  /*0950*/  MUFU.RCP R27, R27 ;  /* 0x0000001b001b7308 */ /* 0x000e620000001000 */
[----:B--2---:R-:W-:Y:S01]  /*0960*/  FADD R29, R22, 1 ;  /* 0x3f800000161d7421 */ /* 0x004fe20000000000 */
[----:B------:R-:W-:Y:S01]  /*0970*/  FFMA R22, R24, R0, RZ ;  /* 0x0000000018167223 */ /* 0x000fe200000000ff */
[----:B------:R-:W-:-:S04]  /*0980*/  FMUL R0, R17, R17 ;  /* 0x0000001111007220 */ /* 0x000fc80000400000 */
[C---:B------:R-:W-:Y:S01]  /*0990*/  FFMA R13, R0.reuse, R13, -0.052303962409496307373 ;  /* 0xbd563cae000d7423 */ /* 0x040fe2000000000d */
[----:B------:R-:W2:Y:S01]  /*09a0*/  MUFU.RCP R29, R29 ;  /* 0x0000001d001d7308 */ /* 0x000ea20000001000 */
[----:B0-----:R-:W-:Y:S02]  /*09b0*/  FFMA R25, R25, -2, R12 ;  /* 0xc000000019197823 */ /* 0x001fe4000000000c */
[----:B------:R-:W-:-:S03]  /*09c0*/  FFMA R13, R0, R13, 0.1331529766321182251 ;  /* 0x3e085941000d7423 */ /* 0x000fc6000000000d */
[----:B------:R-:W-:Y:S01]  /*09d0*/  FSEL R25, R25, 1, !P0 ;  /* 0x3f80000019197808 */ /* 0x000fe20004000000 */
[----:B------:R-:W-:Y:S01]  /*09e0*/  FFMA R26, R0, R13, -0.33332768082618713379 ;  /* 0xbeaaa9ed001a7423 */ /* 0x000fe2000000000d */
[----:B-1----:R-:W-:Y:S02]  /*09f0*/  FFMA R13, R27, -2, R12 ;  /* 0xc00000001b0d7823 */ /* 0x002fe4000000000c */
[--C-:B------:R-:W-:Y:S01]  /*0a00*/  LOP3.LUT R25, R25, 0x80000000, R20.reuse, 0xb8, !PT ;  /* 0x8000000019197812 */ /* 0x100fe200078eb814 */
[----:B------:R-:W-:Y:S01]  /*0a10*/  @!P1 FFMA R25, R20, R23, R20 ;  /* 0x0000001714199223 */ /* 0x000fe20000000014 */
[----:B------:R-:W-:-:S04]  /*0a20*/  FFMA R0, R0, R26, RZ ;  /* 0x0000001a00007223 */ /* 0x000fc800000000ff */
[----:B------:R-:W-:Y:S01]  /*0a30*/  F2FP.F16.F32.PACK_AB R18, R25, R18 ;  /* 0x000000121912723e */ /* 0x000fe200000000ff */
[----:B--2---:R-:W-:Y:S01]  /*0a40*/  FFMA R24, R29, -2, R12 ;  /* 0xc00000001d187823 */ /* 0x004fe2000000000c */
[----:B------:R-:W-:-:S03]  /*0a50*/  FSEL R12, R13, 1, !P2 ;  /* 0x3f8000000d0c7808 */ /* 0x000fc60005000000 */
[----:B------:R-:W-:Y:S01]  /*0a60*/  HADD2 R18, R18, 1, 1 ;  /* 0x3c003c0012127430 */ /* 0x000fe20000000000 */
[----:B------:R-:W-:Y:S02]  /*0a70*/  FSEL R24, R24, 1, !P4 ;  /* 0x3f80000018187808 */ /* 0x000fe40006000000 */
[--C-:B------:R-:W-:Y:S01]  /*0a80*/  LOP3.LUT R12, R12, 0x80000000, R21.reuse, 0xb8, !PT ;  /* 0x800000000c0c7812 */ /* 0x100fe200078eb815 */
[----:B------:R-:W-:Y:S01]  /*0a90*/  @!P3 FFMA R12, R21, R22, R21 ;  /* 0x00000016150cb223 */ /* 0x000fe20000000015 */
[--C-:B------:R-:W-:Y:S01]  /*0aa0*/  LOP3.LUT R13, R24, 0x80000000, R17.reuse, 0xb8, !PT ;  /* 0x80000000180d7812 */ /* 0x100fe200078eb811 */
[----:B------:R-:W-:Y:S01]  /*0ab0*/  @!P5 FFMA R13, R17, R0, R17 ;  /* 0x00000000110dd223 */ /* 0x000fe20000000011 */
[----:B------:R-:W-:-:S04]  /*0ac0*/  HFMA2 R6, R6, R18, -RZ ;  /* 0x0000001206067231 */ /* 0x000fc800001000ff */
[----:B------:R-:W-:Y:S01]  /*0ad0*/  F2FP.F16.F32.PACK_AB R12, R13, R12 ;  /* 0x0000000c0d0c723e */ /* 0x000fe200000000ff */
[----:B------:R-:W-:-:S04]  /*0ae0*/  HFMA2 R6, R6, 0.5, 0.5, -RZ ;  /* 0x3800380006067831 */ /* 0x000fc800001000ff */
[----:B------:R-:W-:-:S04]  /*0af0*/  HADD2 R12, R12, 1, 1 ;  /* 0x3c003c000c0c7430 */ /* 0x000fc80000000000 */
[----:B------:R-:W-:Y:S02]  /*0b00*/  HMUL2 R7, R7, R12 ;  /* 0x0000000c07077232 */ /* 0x000fe40000000000 */
[----:B---3--:R-:W-:Y:S01]  /*0b10*/  IMAD.WIDE R12, R11, 0x2, R8 ;  /* 0x000000020b0c7825 */ /* 0x008fe200078e0208 */
[----:B------:R-:W-:-:S03]  /*0b20*/  LEA R11, R10, R11, 0x3 ;  /* 0x0000000b0a0b7211 */ /* 0x000fc600078e18ff */
[----:B------:R-:W-:Y:S01]  /*0b30*/  HMUL2 R7, R7, 0.5, 0.5 ;  /* 0x3800380007077832 */ /* 0x000fe20000000000 */
[----:B------:R-:W-:-:S04]  /*0b40*/  ISETP.GE.AND P0, PT, R11, UR5, PT ;  /* 0x000000050b007c0c */ /* 0x000fc8000bf06270 */
[----:B------:R1:W-:Y:S09]  /*0b50*/  STG.E.128 desc[UR6][R12.64], R4 ;  /* 0x000000040c007986 */ /* 0x0003f2000c101d06 */
[----:B------:R-:W-:Y:S05]  /*0b60*/  @!P0 BRA `(.L_x_0) ;  /* 0xfffffff4005c8947 */ /* 0x000fea000383ffff */
[----:B------:R-:W-:Y:S05]  /*0b70*/  EXIT ;  /* 0x000000000000794d */ /* 0x000fea0003800000 */
.L_x_1:
[----:B------:R-:W-:-:S00]  /*0b80*/  BRA `(.L_x_1) ;  /* 0xfffffffc00fc7947 */ /* 0x000fc0000383ffff */
[----:B------:R-:W-:-:S00]  /*0b90*/  NOP ;  /* 0x0000000000007918 */ /* 0x000fc00000000000 */
        /* <DEDUP_REMOVED lines=14> */
.L_x_2:


//--------------------- .nv.shared.reserved.0     --------------------------
	.section	.nv.shared.reserved.0,"aw",@nobits
	.weak		__nv_reservedSMEM_offset_0_alias
	.size		__nv_reservedSMEM_offset_0_alias, 0, 64
	.other		__nv_reservedSMEM_offset_0_alias,@"STO_CUDA_RESERVED_SHARED STV_DEFAULT"
__nv_reservedSMEM_offset_0_alias:
	.zero		0
	.zero		64


//--------------------- .nv.constant0._Z14FP16GeluKernelILi8EEvP6__halfS1_i --------------------------
	.section	.nv.constant0._Z14FP16GeluKernelILi8EEvP6__halfS1_i,"a",@progbits
	.sectionflags	@""
	.align	4
.nv.constant0._Z14FP16GeluKernelILi8EEvP6__halfS1_i:
	.zero		916


//--------------------- SYMBOLS --------------------------

	.type		.nv.reservedSmem.offset0,@object
	.size		.nv.reservedSmem.offset0,0x4
